	.headerflags	@"EF_CUDA_TEXMODE_UNIFIED EF_CUDA_64BIT_ADDRESS EF_CUDA_ACCELERATORS EF_CUDA_SM90 EF_CUDA_VIRTUAL_SM(EF_CUDA_SM90)"
	.elftype	@"ET_EXEC"


//--------------------- .nv.info                  --------------------------
	.section	.nv.info,"",@"SHT_CUDA_INFO"
	.align	4


	//----- nvinfo : EIATTR_REGCOUNT
	.align		4
        /*0000*/ 	.byte	0x04, 0x2f
        /*0002*/ 	.short	(.L_3 - .L_2)
	.align		4
.L_2:
        /*0004*/ 	.word	index@(triton_poi_fused__native_batch_norm_legit_no_training_relu_threshold_backward_7)
        /*0008*/ 	.word	0x0000001e


	//----- nvinfo : EIATTR_MIN_STACK_SIZE
	.align		4
.L_3:
        /*000c*/ 	.byte	0x04, 0x12
        /*000e*/ 	.short	(.L_5 - .L_4)
	.align		4
.L_4:
        /*0010*/ 	.word	index@(triton_poi_fused__native_batch_norm_legit_no_training_relu_threshold_backward_7)
        /*0014*/ 	.word	0x00000000


	//----- nvinfo : EIATTR_FRAME_SIZE
	.align		4
.L_5:
        /*0018*/ 	.byte	0x04, 0x11
        /*001a*/ 	.short	(.L_7 - .L_6)
	.align		4
.L_6:
        /*001c*/ 	.word	index@(triton_poi_fused__native_batch_norm_legit_no_training_relu_threshold_backward_7)
        /*0020*/ 	.word	0x00000000


	//----- nvinfo : EIATTR_MIN_STACK_SIZE
	.align		4
.L_7:
        /*0024*/ 	.byte	0x04, 0x12
        /*0026*/ 	.short	(.L_9 - .L_8)
	.align		4
.L_8:
        /*0028*/ 	.word	index@(triton_poi_fused__native_batch_norm_legit_no_training_relu_threshold_backward_7)
        /*002c*/ 	.word	0x00000000
.L_9:


//--------------------- .nv.info.triton_poi_fused__native_batch_norm_legit_no_training_relu_threshold_backward_7 --------------------------
	.section	.nv.info.triton_poi_fused__native_batch_norm_legit_no_training_relu_threshold_backward_7,"",@"SHT_CUDA_INFO"
	.sectionflags	@""
	.align	4


	//----- nvinfo : EIATTR_CUDA_API_VERSION
	.align		4
        /*0000*/ 	.byte	0x04, 0x37
        /*0002*/ 	.short	(.L_11 - .L_10)
.L_10:
        /*0004*/ 	.word	0x0000007c


	//----- nvinfo : EIATTR_KPARAM_INFO
	.align		4
.L_11:
        /*0008*/ 	.byte	0x04, 0x17
        /*000a*/ 	.short	(.L_13 - .L_12)
.L_12:
        /*000c*/ 	.word	0x00000000
        /*0010*/ 	.short	0x0008
        /*0012*/ 	.short	0x003c
        /*0014*/ 	.byte	0x00, 0xf0, 0x11, 0x00


	//----- nvinfo : EIATTR_KPARAM_INFO
	.align		4
.L_13:
        /*0018*/ 	.byte	0x04, 0x17
        /*001a*/ 	.short	(.L_15 - .L_14)
.L_14:
        /*001c*/ 	.word	0x00000000
        /*0020*/ 	.short	0x0007
        /*0022*/ 	.short	0x0038
        /*0024*/ 	.byte	0x00, 0xf0, 0x11, 0x00


	//----- nvinfo : EIATTR_KPARAM_INFO
	.align		4
.L_15:
        /*0028*/ 	.byte	0x04, 0x17
        /*002a*/ 	.short	(.L_17 - .L_16)
.L_16:
        /*002c*/ 	.word	0x00000000
        /*0030*/ 	.short	0x0006
        /*0032*/ 	.short	0x0030
        /*0034*/ 	.byte	0x00, 0xf4, 0x21, 0x00


	//----- nvinfo : EIATTR_KPARAM_INFO
	.align		4
.L_17:
        /*0038*/ 	.byte	0x04, 0x17
        /*003a*/ 	.short	(.L_19 - .L_18)
.L_18:
        /*003c*/ 	.word	0x00000000
        /*0040*/ 	.short	0x0005
        /*0042*/ 	.short	0x0028
        /*0044*/ 	.byte	0x00, 0xf4, 0x21, 0x00


	//----- nvinfo : EIATTR_KPARAM_INFO
	.align		4
.L_19:
        /*0048*/ 	.byte	0x04, 0x17
        /*004a*/ 	.short	(.L_21 - .L_20)
.L_20:
        /*004c*/ 	.word	0x00000000
        /*0050*/ 	.short	0x0004
        /*0052*/ 	.short	0x0020
        /*0054*/ 	.byte	0x00, 0xf4, 0x21, 0x00


	//----- nvinfo : EIATTR_KPARAM_INFO
	.align		4
.L_21:
        /*0058*/ 	.byte	0x04, 0x17
        /*005a*/ 	.short	(.L_23 - .L_22)
.L_22:
        /*005c*/ 	.word	0x00000000
        /*0060*/ 	.short	0x0003
        /*0062*/ 	.short	0x0018
        /*0064*/ 	.byte	0x00, 0xf4, 0x21, 0x00


	//----- nvinfo : EIATTR_KPARAM_INFO
	.align		4
.L_23:
        /*0068*/ 	.byte	0x04, 0x17
        /*006a*/ 	.short	(.L_25 - .L_24)
.L_24:
        /*006c*/ 	.word	0x00000000
        /*0070*/ 	.short	0x0002
        /*0072*/ 	.short	0x0010
        /*0074*/ 	.byte	0x00, 0xf4, 0x21, 0x00


	//----- nvinfo : EIATTR_KPARAM_INFO
	.align		4
.L_25:
        /*0078*/ 	.byte	0x04, 0x17
        /*007a*/ 	.short	(.L_27 - .L_26)
.L_26:
        /*007c*/ 	.word	0x00000000
        /*0080*/ 	.short	0x0001
        /*0082*/ 	.short	0x0008
        /*0084*/ 	.byte	0x00, 0xf4, 0x21, 0x00


	//----- nvinfo : EIATTR_KPARAM_INFO
	.align		4
.L_27:
        /*0088*/ 	.byte	0x04, 0x17
        /*008a*/ 	.short	(.L_29 - .L_28)
.L_28:
        /*008c*/ 	.word	0x00000000
        /*0090*/ 	.short	0x0000
        /*0092*/ 	.short	0x0000
        /*0094*/ 	.byte	0x00, 0xf4, 0x21, 0x00


	//----- nvinfo : EIATTR_SPARSE_MMA_MASK
	.align		4
.L_29:
        /*0098*/ 	.byte	0x03, 0x50
        /*009a*/ 	.short	0x0000


	//----- nvinfo : EIATTR_MAXREG_COUNT
	.align		4
        /*009c*/ 	.byte	0x03, 0x1b
        /*009e*/ 	.short	0x00ff


	//----- nvinfo : EIATTR_EXIT_INSTR_OFFSETS
	.align		4
        /*00a0*/ 	.byte	0x04, 0x1c
        /*00a2*/ 	.short	(.L_31 - .L_30)


	//   ....[0]....
.L_30:
        /*00a4*/ 	.word	0x00000950


	//   ....[1]....
        /*00a8*/ 	.word	0x00000970


	//----- nvinfo : EIATTR_REQNTID
	.align		4
.L_31:
        /*00ac*/ 	.byte	0x04, 0x10
        /*00ae*/ 	.short	(.L_33 - .L_32)
.L_32:
        /*00b0*/ 	.word	0x00000080
        /*00b4*/ 	.word	0x00000001
        /*00b8*/ 	.word	0x00000001


	//----- nvinfo : EIATTR_CBANK_PARAM_SIZE
	.align		4
.L_33:
        /*00bc*/ 	.byte	0x03, 0x19
        /*00be*/ 	.short	0x0040


	//----- nvinfo : EIATTR_PARAM_CBANK
	.align		4
        /*00c0*/ 	.byte	0x04, 0x0a
        /*00c2*/ 	.short	(.L_35 - .L_34)
	.align		4
.L_34:
        /*00c4*/ 	.word	index@(.nv.constant0.triton_poi_fused__native_batch_norm_legit_no_training_relu_threshold_backward_7)
        /*00c8*/ 	.short	0x0210
        /*00ca*/ 	.short	0x0040


	//----- nvinfo : EIATTR_SW_WAR
	.align		4
.L_35:
        /*00cc*/ 	.byte	0x04, 0x36
        /*00ce*/ 	.short	(.L_37 - .L_36)
.L_36:
        /*00d0*/ 	.word	0x00000008
.L_37:


//--------------------- .nv.callgraph             --------------------------
	.section	.nv.callgraph,"",@"SHT_CUDA_CALLGRAPH"
	.align	4
	.sectionentsize	8
	.align		4
        /*0000*/ 	.word	0x00000000
	.align		4
        /*0004*/ 	.word	0xffffffff
	.align		4
        /*0008*/ 	.word	0x00000000
	.align		4
        /*000c*/ 	.word	0xfffffffe
	.align		4
        /*0010*/ 	.word	0x00000000
	.align		4
        /*0014*/ 	.word	0xfffffffd
	.align		4
        /*0018*/ 	.word	0x00000000
	.align		4
        /*001c*/ 	.word	0xfffffffc


//--------------------- .nv.constant4             --------------------------
	.section	.nv.constant4,"a",@progbits
	.align	8
	.align		8
.nv.constant4:
        /*0000*/ 	.dword	_$_str
	.align		8
        /*0008*/ 	.dword	_$_str_$_2


//--------------------- .text.triton_poi_fused__native_batch_norm_legit_no_training_relu_threshold_backward_7 --------------------------
	.section	.text.triton_poi_fused__native_batch_norm_legit_no_training_relu_threshold_backward_7,"ax",@progbits
	.sectionflags	@"SHF_BARRIERS=1"
	.align	128
        .global         triton_poi_fused__native_batch_norm_legit_no_training_relu_threshold_backward_7
        .type           triton_poi_fused__native_batch_norm_legit_no_training_relu_threshold_backward_7,@function
        .size           triton_poi_fused__native_batch_norm_legit_no_training_relu_threshold_backward_7,(.L_x_1 - triton_poi_fused__native_batch_norm_legit_no_training_relu_threshold_backward_7)
        .other          triton_poi_fused__native_batch_norm_legit_no_training_relu_threshold_backward_7,@"STO_CUDA_ENTRY STV_DEFAULT"
triton_poi_fused__native_batch_norm_legit_no_training_relu_threshold_backward_7:
.text.triton_poi_fused__native_batch_norm_legit_no_training_relu_threshold_backward_7:
[----:B------:R-:W0:Y:S01]  /*0000*/  LDC R1, c[0x0][0x28] ;  /* 0x00000a00ff017b82 */ /* 0x000e220000000800 */
[----:B------:R-:W1:Y:S07]  /*0010*/  S2R R0, SR_TID.X ;  /* 0x0000000000007919 */ /* 0x000e6e0000002100 */
[----:B------:R-:W2:Y:S01]  /*0020*/  LDC.64 R4, c[0x0][0x220] ;  /* 0x00008800ff047b82 */ /* 0x000ea20000000a00 */
[----:B------:R-:W-:Y:S01]  /*0030*/  ULDC.64 UR6, c[0x0][0x208] ;  /* 0x0000820000067ab9 */ /* 0x000fe20000000a00 */
[----:B------:R-:W3:Y:S01]  /*0040*/  S2R R6, SR_CTAID.Y ;  /* 0x0000000000067919 */ /* 0x000ee20000002600 */
[----:B------:R-:W4:Y:S05]  /*0050*/  S2R R24, SR_CTAID.X ;  /* 0x0000000000187919 */ /* 0x000f2a0000002500 */
[----:B------:R-:W5:Y:S08]  /*0060*/  LDC.64 R14, c[0x0][0x218] ;  /* 0x00008600ff0e7b82 */ /* 0x000f700000000a00 */
[----:B------:R-:W4:Y:S01]  /*0070*/  LDC.64 R12, c[0x0][0x210] ;  /* 0x00008400ff0c7b82 */ /* 0x000f220000000a00 */
[----:B------:R-:W-:-:S07]  /*0080*/  CS2R R10, SRZ ;  /* 0x00000000000a7805 */ /* 0x000fce000001ff00 */
[----:B------:R-:W5:Y:S01]  /*0090*/  LDC.64 R16, c[0x0][0x228] ;  /* 0x00008a00ff107b82 */ /* 0x000f620000000a00 */
[----:B-1----:R-:W-:-:S07]  /*00a0*/  IMAD.SHL.U32 R2, R0, 0x4, RZ ;  /* 0x0000000400027824 */ /* 0x002fce00078e00ff */
[----:B------:R-:W1:Y:S01]  /*00b0*/  LDC.64 R18, c[0x0][0x230] ;  /* 0x00008c00ff127b82 */ /* 0x000e620000000a00 */
[----:B---3--:R-:W-:Y:S01]  /*00c0*/  IMAD.SHL.U32 R3, R6, 0x200, RZ ;  /* 0x0000020006037824 */ /* 0x008fe200078e00ff */
[----:B------:R-:W-:Y:S02]  /*00d0*/  SHF.R.S32.HI R6, RZ, 0x16, R6 ;  /* 0x00000016ff067819 */ /* 0x000fe40000011406 */
[----:B------:R-:W-:Y:S02]  /*00e0*/  LOP3.LUT R2, R2, 0x1fc, RZ, 0xc0, !PT ;  /* 0x000001fc02027812 */ /* 0x000fe400078ec0ff */
[----:B------:R-:W-:Y:S02]  /*00f0*/  SGXT R6, R6, 0x1 ;  /* 0x000000010606781a */ /* 0x000fe40000000200 */
[----:B------:R-:W-:-:S04]  /*0100*/  LOP3.LUT R21, R3, R2, RZ, 0xfc, !PT ;  /* 0x0000000203157212 */ /* 0x000fc800078efcff */
[----:B------:R-:W-:-:S04]  /*0110*/  LEA.HI R8, R6, R21, RZ, 0x8 ;  /* 0x0000001506087211 */ /* 0x000fc800078f40ff */
[----:B------:R-:W-:-:S05]  /*0120*/  LOP3.LUT R6, R8, 0xffffff00, RZ, 0xc0, !PT ;  /* 0xffffff0008067812 */ /* 0x000fca00078ec0ff */
[----:B------:R-:W-:-:S04]  /*0130*/  IMAD.IADD R21, R21, 0x1, -R6 ;  /* 0x0000000115157824 */ /* 0x000fc800078e0a06 */
[----:B--2---:R-:W-:-:S06]  /*0140*/  IMAD.WIDE R4, R21, 0x4, R4 ;  /* 0x0000000415047825 */ /* 0x004fcc00078e0204 */
[----:B------:R-:W2:Y:S01]  /*0150*/  LDG.E.EL.128 R4, desc[UR6][R4.64] ;  /* 0x0000000604047981 */ /* 0x000ea2000c2e1d00 */
[----:B------:R-:W-:Y:S01]  /*0160*/  IMAD.SHL.U32 R8, R8, 0x40, RZ ;  /* 0x0000004008087824 */ /* 0x000fe200078e00ff */
[C---:B----4-:R-:W-:Y:S01]  /*0170*/  ISETP.GE.AND P0, PT, R24.reuse, 0x40, PT ;  /* 0x000000401800780c */ /* 0x050fe20003f06270 */
[----:B------:R-:W-:Y:S02]  /*0180*/  IMAD R25, R24, 0x100, R21 ;  /* 0x0000010018197824 */ /* 0x000fe400078e0215 */
[----:B-----5:R-:W-:Y:S01]  /*0190*/  IMAD.WIDE R14, R21, 0x4, R14 ;  /* 0x00000004150e7825 */ /* 0x020fe200078e020e */
[----:B------:R-:W-:-:S05]  /*01a0*/  LOP3.LUT R8, R8, 0xffffc000, RZ, 0xc0, !PT ;  /* 0xffffc00008087812 */ /* 0x000fca00078ec0ff */
[----:B------:R-:W-:Y:S01]  /*01b0*/  IMAD.IADD R25, R25, 0x1, R8 ;  /* 0x0000000119197824 */ /* 0x000fe200078e0208 */
[----:B------:R-:W-:-:S03]  /*01c0*/  CS2R R8, SRZ ;  /* 0x0000000000087805 */ /* 0x000fc6000001ff00 */
[----:B0-----:R-:W-:Y:S02]  /*01d0*/  IMAD.WIDE R26, R25, 0x4, R12 ;  /* 0x00000004191a7825 */ /* 0x001fe400078e020c */
[----:B------:R-:W3:Y:S04]  /*01e0*/  LDG.E.EL.128 R12, desc[UR6][R14.64] ;  /* 0x000000060e0c7981 */ /* 0x000ee8000c2e1d00 */
[----:B------:R0:W3:Y:S01]  /*01f0*/  @!P0 LDG.E.EL.128 R8, desc[UR6][R26.64] ;  /* 0x000000061a088981 */ /* 0x0000e2000c2e1d00 */
[----:B------:R-:W-:-:S04]  /*0200*/  IMAD.WIDE R16, R21, 0x4, R16 ;  /* 0x0000000415107825 */ /* 0x000fc800078e0210 */
[----:B-1----:R-:W-:Y:S02]  /*0210*/  IMAD.WIDE R20, R21, 0x4, R18 ;  /* 0x0000000415147825 */ /* 0x002fe400078e0212 */
[----:B------:R-:W4:Y:S04]  /*0220*/  LDG.E.EL.128 R16, desc[UR6][R16.64] ;  /* 0x0000000610107981 */ /* 0x000f28000c2e1d00 */
[----:B------:R-:W4:Y:S01]  /*0230*/  LDG.E.EL.128 R20, desc[UR6][R20.64] ;  /* 0x0000000614147981 */ /* 0x000f22000c2e1d00 */
[----:B0-----:R-:W-:Y:S01]  /*0240*/  IMAD.MOV.U32 R26, RZ, RZ, 0x3e800000 ;  /* 0x3e800000ff1a7424 */ /* 0x001fe200078e00ff */
[----:B------:R-:W0:Y:S01]  /*0250*/  S2UR UR5, SR_CgaCtaId ;  /* 0x00000000000579c3 */ /* 0x000e220000008800 */
[----:B------:R-:W-:Y:S02]  /*0260*/  UMOV UR4, 0x400 ;  /* 0x0000040000047882 */ /* 0x000fe40000000000 */
[----:B0-----:R-:W-:Y:S01]  /*0270*/  UPRMT UR4, UR5, 0x654, UR4 ;  /* 0x0000065405047896 */ /* 0x001fe20008000004 */
[----:B--2---:R-:W-:Y:S01]  /*0280*/  FADD R4, R4, 9.9999997473787516356e-06 ;  /* 0x3727c5ac04047421 */ /* 0x004fe20000000000 */
[----:B------:R-:W-:Y:S01]  /*0290*/  FADD R5, R5, 9.9999997473787516356e-06 ;  /* 0x3727c5ac05057421 */ /* 0x000fe20000000000 */
[----:B------:R-:W-:Y:S01]  /*02a0*/  FADD R6, R6, 9.9999997473787516356e-06 ;  /* 0x3727c5ac06067421 */ /* 0x000fe20000000000 */
[----:B------:R-:W-:-:S03]  /*02b0*/  FADD R7, R7, 9.9999997473787516356e-06 ;  /* 0x3727c5ac07077421 */ /* 0x000fc60000000000 */
[----:B------:R-:W0:Y:S08]  /*02c0*/  MUFU.SQRT R4, R4 ;  /* 0x0000000400047308 */ /* 0x000e300000002000 */
[----:B------:R-:W1:Y:S01]  /*02d0*/  MUFU.SQRT R5, R5 ;  /* 0x0000000500057308 */ /* 0x000e620000002000 */
[----:B0-----:R-:W-:-:S07]  /*02e0*/  FSETP.GT.AND P6, PT, R4, 8.50705917302346158658e+37, PT ;  /* 0x7e8000000400780b */ /* 0x001fce0003fc4000 */
[----:B------:R-:W0:Y:S01]  /*02f0*/  MUFU.SQRT R6, R6 ;  /* 0x0000000600067308 */ /* 0x000e220000002000 */
[----:B------:R-:W-:Y:S01]  /*0300*/  FSETP.GEU.AND P1, PT, R4, 1.175494350822287508e-38, PT ;  /* 0x008000000400780b */ /* 0x000fe20003f2e000 */
[----:B---3--:R-:W-:Y:S01]  /*0310*/  FADD R11, -R15, R11 ;  /* 0x0000000b0f0b7221 */ /* 0x008fe20000000100 */
[----:B------:R-:W-:Y:S01]  /*0320*/  FSEL R15, R26, 1, P6 ;  /* 0x3f8000001a0f7808 */ /* 0x000fe20003000000 */
[----:B------:R-:W-:Y:S01]  /*0330*/  FADD R9, -R13, R9 ;  /* 0x000000090d097221 */ /* 0x000fe20000000100 */
[----:B------:R-:W-:Y:S01]  /*0340*/  FADD R8, -R12, R8 ;  /* 0x000000080c087221 */ /* 0x000fe20000000100 */
[----:B------:R-:W-:Y:S01]  /*0350*/  FADD R10, -R14, R10 ;  /* 0x0000000a0e0a7221 */ /* 0x000fe20000000100 */
[C---:B-1----:R-:W-:Y:S01]  /*0360*/  FSETP.GT.AND P2, PT, R5.reuse, 8.50705917302346158658e+37, PT ;  /* 0x7e8000000500780b */ /* 0x042fe20003f44000 */
[----:B------:R-:W1:Y:S01]  /*0370*/  MUFU.SQRT R7, R7 ;  /* 0x0000000700077308 */ /* 0x000e620000002000 */
[----:B------:R-:W-:Y:S02]  /*0380*/  FSETP.GEU.AND P3, PT, R5, 1.175494350822287508e-38, PT ;  /* 0x008000000500780b */ /* 0x000fe40003f6e000 */
[----:B------:R-:W-:Y:S01]  /*0390*/  FSEL R12, R26, 1, P2 ;  /* 0x3f8000001a0c7808 */ /* 0x000fe20001000000 */
[----:B------:R-:W-:-:S02]  /*03a0*/  @P6 FMUL R4, R4, 0.25 ;  /* 0x3e80000004046820 */ /* 0x000fc40000400000 */
[----:B------:R-:W-:Y:S01]  /*03b0*/  @!P1 FMUL R15, R15, 16777216 ;  /* 0x4b8000000f0f9820 */ /* 0x000fe20000400000 */
[----:B0-----:R-:W-:Y:S01]  /*03c0*/  FSETP.GT.AND P4, PT, R6, 8.50705917302346158658e+37, PT ;  /* 0x7e8000000600780b */ /* 0x001fe20003f84000 */
[----:B------:R-:W-:Y:S01]  /*03d0*/  @!P1 FMUL R4, R4, 16777216 ;  /* 0x4b80000004049820 */ /* 0x000fe20000400000 */
[----:B------:R-:W-:Y:S02]  /*03e0*/  FSETP.GEU.AND P5, PT, R6, 1.175494350822287508e-38, PT ;  /* 0x008000000600780b */ /* 0x000fe40003fae000 */
[----:B------:R-:W-:Y:S01]  /*03f0*/  FSEL R13, R26, 1, P4 ;  /* 0x3f8000001a0d7808 */ /* 0x000fe20002000000 */
[----:B------:R-:W-:Y:S02]  /*0400*/  @P2 FMUL R5, R5, 0.25 ;  /* 0x3e80000005052820 */ /* 0x000fe40000400000 */
[----:B------:R-:W0:Y:S01]  /*0410*/  MUFU.RCP R4, R4 ;  /* 0x0000000400047308 */ /* 0x000e220000001000 */
[----:B-1----:R-:W-:Y:S01]  /*0420*/  FSETP.GT.AND P6, PT, R7, 8.50705917302346158658e+37, PT ;  /* 0x7e8000000700780b */ /* 0x002fe20003fc4000 */
[----:B------:R-:W-:Y:S01]  /*0430*/  @!P3 FMUL R5, R5, 16777216 ;  /* 0x4b8000000505b820 */ /* 0x000fe20000400000 */
[----:B------:R-:W-:Y:S01]  /*0440*/  FSETP.GEU.AND P1, PT, R7, 1.175494350822287508e-38, PT ;  /* 0x008000000700780b */ /* 0x000fe20003f2e000 */
[----:B------:R-:W-:Y:S01]  /*0450*/  @!P3 FMUL R12, R12, 16777216 ;  /* 0x4b8000000c0cb820 */ /* 0x000fe20000400000 */
[----:B------:R-:W-:Y:S01]  /*0460*/  FSEL R26, R26, 1, P6 ;  /* 0x3f8000001a1a7808 */ /* 0x000fe20003000000 */
[----:B------:R-:W-:-:S02]  /*0470*/  @P4 FMUL R6, R6, 0.25 ;  /* 0x3e80000006064820 */ /* 0x000fc40000400000 */
[----:B------:R-:W1:Y:S01]  /*0480*/  MUFU.RCP R5, R5 ;  /* 0x0000000500057308 */ /* 0x000e620000001000 */
[----:B------:R-:W-:Y:S01]  /*0490*/  @!P5 FMUL R13, R13, 16777216 ;  /* 0x4b8000000d0dd820 */ /* 0x000fe20000400000 */
[----:B------:R-:W-:-:S04]  /*04a0*/  @!P5 FMUL R6, R6, 16777216 ;  /* 0x4b8000000606d820 */ /* 0x000fc80000400000 */
[----:B------:R-:W-:Y:S01]  /*04b0*/  @P6 FMUL R7, R7, 0.25 ;  /* 0x3e80000007076820 */ /* 0x000fe20000400000 */
[----:B0-----:R-:W-:Y:S01]  /*04c0*/  FMUL R15, R4, R15 ;  /* 0x0000000f040f7220 */ /* 0x001fe20000400000 */
[----:B------:R-:W0:Y:S01]  /*04d0*/  MUFU.RCP R6, R6 ;  /* 0x0000000600067308 */ /* 0x000e220000001000 */
[----:B------:R-:W-:Y:S01]  /*04e0*/  @!P1 FMUL R26, R26, 16777216 ;  /* 0x4b8000001a1a9820 */ /* 0x000fe20000400000 */
[----:B------:R-:W-:Y:S01]  /*04f0*/  @!P1 FMUL R7, R7, 16777216 ;  /* 0x4b80000007079820 */ /* 0x000fe20000400000 */
[----:B------:R-:W-:Y:S01]  /*0500*/  FMUL R15, R15, R8 ;  /* 0x000000080f0f7220 */ /* 0x000fe20000400000 */
[----:B-1----:R-:W-:-:S04]  /*0510*/  FMUL R12, R5, R12 ;  /* 0x0000000c050c7220 */ /* 0x002fc80000400000 */
[----:B------:R-:W1:Y:S01]  /*0520*/  MUFU.RCP R7, R7 ;  /* 0x0000000700077308 */ /* 0x000e620000001000 */
[----:B----4-:R-:W-:Y:S01]  /*0530*/  FFMA R15, R16, R15, R20 ;  /* 0x0000000f100f7223 */ /* 0x010fe20000000014 */
[----:B------:R-:W-:-:S04]  /*0540*/  FMUL R12, R12, R9 ;  /* 0x000000090c0c7220 */ /* 0x000fc80000400000 */
[----:B------:R-:W-:Y:S01]  /*0550*/  FSETP.GEU.AND P1, PT, R15, RZ, PT ;  /* 0x000000ff0f00720b */ /* 0x000fe20003f2e000 */
[----:B0-----:R-:W-:Y:S01]  /*0560*/  FMUL R13, R6, R13 ;  /* 0x0000000d060d7220 */ /* 0x001fe20000400000 */
[----:B------:R-:W-:Y:S02]  /*0570*/  FFMA R12, R17, R12, R21 ;  /* 0x0000000c110c7223 */ /* 0x000fe40000000015 */
[----:B------:R-:W-:Y:S01]  /*0580*/  FSEL R20, R15, RZ, P1 ;  /* 0x000000ff0f147208 */ /* 0x000fe20000800000 */
[----:B------:R-:W-:Y:S01]  /*0590*/  FMUL R13, R13, R10 ;  /* 0x0000000a0d0d7220 */ /* 0x000fe20000400000 */
[----:B------:R-:W-:Y:S02]  /*05a0*/  LOP3.LUT R10, R0, 0x7f, RZ, 0xc0, !PT ;  /* 0x0000007f000a7812 */ /* 0x000fe400078ec0ff */
[----:B------:R-:W-:Y:S01]  /*05b0*/  FSETP.GEU.AND P2, PT, R12, RZ, PT ;  /* 0x000000ff0c00720b */ /* 0x000fe20003f4e000 */
[----:B-1----:R-:W-:Y:S01]  /*05c0*/  FMUL R26, R7, R26 ;  /* 0x0000001a071a7220 */ /* 0x002fe20000400000 */
[----:B------:R-:W-:Y:S01]  /*05d0*/  FFMA R13, R18, R13, R22 ;  /* 0x0000000d120d7223 */ /* 0x000fe20000000016 */
[----:B------:R-:W-:-:S02]  /*05e0*/  LEA R7, R2, UR4, 0x3 ;  /* 0x0000000402077c11 */ /* 0x000fc4000f8e18ff */
[----:B------:R-:W-:Y:S01]  /*05f0*/  FMUL R26, R26, R11 ;  /* 0x0000000b1a1a7220 */ /* 0x000fe20000400000 */
[----:B------:R-:W-:Y:S02]  /*0600*/  FSEL R18, R12, RZ, P2 ;  /* 0x000000ff0c127208 */ /* 0x000fe40001000000 */
[----:B------:R-:W-:Y:S01]  /*0610*/  FSETP.GEU.AND P3, PT, R13, RZ, PT ;  /* 0x000000ff0d00720b */ /* 0x000fe20003f6e000 */
[----:B------:R-:W-:Y:S01]  /*0620*/  FFMA R19, R19, R26, R23 ;  /* 0x0000001a13137223 */ /* 0x000fe20000000017 */
[----:B------:R-:W-:Y:S01]  /*0630*/  STS [R7], R20 ;  /* 0x0000001407007388 */ /* 0x000fe20000000800 */
[----:B------:R-:W-:Y:S02]  /*0640*/  LOP3.LUT R5, R10, 0x80, RZ, 0xfc, !PT ;  /* 0x000000800a057812 */ /* 0x000fe400078efcff */
[----:B------:R-:W-:Y:S01]  /*0650*/  FSEL R16, R13, RZ, P3 ;  /* 0x000000ff0d107208 */ /* 0x000fe20001800000 */
[----:B------:R-:W-:Y:S01]  /*0660*/  STS [R7+0x8], R18 ;  /* 0x0000081207007388 */ /* 0x000fe20000000800 */
[----:B------:R-:W-:-:S02]  /*0670*/  FSETP.GEU.AND P4, PT, R19, RZ, PT ;  /* 0x000000ff1300720b */ /* 0x000fc40003f8e000 */
[C---:B------:R-:W-:Y:S01]  /*0680*/  LOP3.LUT R4, R10.reuse, 0x100, RZ, 0xfc, !PT ;  /* 0x000001000a047812 */ /* 0x040fe200078efcff */
[----:B------:R-:W-:Y:S01]  /*0690*/  STS [R7+0x10], R16 ;  /* 0x0000101007007388 */ /* 0x000fe20000000800 */
[----:B------:R-:W-:Y:S02]  /*06a0*/  FSEL R14, R19, RZ, P4 ;  /* 0x000000ff130e7208 */ /* 0x000fe40002000000 */
[C---:B------:R-:W-:Y:S02]  /*06b0*/  LOP3.LUT R2, R10.reuse, 0x180, RZ, 0xfc, !PT ;  /* 0x000001800a027812 */ /* 0x040fe400078efcff */
[----:B------:R-:W-:Y:S01]  /*06c0*/  LEA R12, R10, UR4, 0x3 ;  /* 0x000000040a0c7c11 */ /* 0x000fe2000f8e18ff */
[----:B------:R0:W-:Y:S01]  /*06d0*/  STS [R7+0x18], R14 ;  /* 0x0000180e07007388 */ /* 0x0001e20000000800 */
[----:B------:R-:W-:Y:S02]  /*06e0*/  LEA R6, R5, UR4, 0x3 ;  /* 0x0000000405067c11 */ /* 0x000fe4000f8e18ff */
[----:B------:R-:W-:Y:S01]  /*06f0*/  LEA R13, R4, UR4, 0x3 ;  /* 0x00000004040d7c11 */ /* 0x000fe2000f8e18ff */
[----:B------:R-:W-:Y:S01]  /*0700*/  BAR.SYNC.DEFER_BLOCKING 0x0 ;  /* 0x0000000000007b1d */ /* 0x000fe20000010000 */
[----:B------:R-:W-:-:S02]  /*0710*/  LEA R8, R2, UR4, 0x3 ;  /* 0x0000000402087c11 */ /* 0x000fc4000f8e18ff */
[----:B------:R-:W-:Y:S02]  /*0720*/  FSETP.GTU.AND P1, PT, R20, RZ, PT ;  /* 0x000000ff1400720b */ /* 0x000fe40003f2c000 */
[----:B------:R-:W-:-:S03]  /*0730*/  FSETP.GTU.AND P2, PT, R18, RZ, PT ;  /* 0x000000ff1200720b */ /* 0x000fc60003f4c000 */
[----:B------:R-:W1:Y:S01]  /*0740*/  LDC.64 R4, c[0x0][0x238] ;  /* 0x00008e00ff047b82 */ /* 0x000e620000000a00 */
[----:B------:R-:W-:Y:S01]  /*0750*/  FSETP.GTU.AND P4, PT, R14, RZ, PT ;  /* 0x000000ff0e00720b */ /* 0x000fe20003f8c000 */
[----:B------:R-:W-:Y:S01]  /*0760*/  ULDC.64 UR4, c[0x0][0x240] ;  /* 0x0000900000047ab9 */ /* 0x000fe20000000a00 */
[----:B------:R-:W-:Y:S02]  /*0770*/  FSETP.GTU.AND P3, PT, R16, RZ, PT ;  /* 0x000000ff1000720b */ /* 0x000fe40003f6c000 */
[----:B------:R-:W-:Y:S02]  /*0780*/  LOP3.LUT R11, R3, 0x100, R10, 0xfe, !PT ;  /* 0x00000100030b7812 */ /* 0x000fe400078efe0a */
[----:B------:R-:W-:Y:S02]  /*0790*/  LOP3.LUT R9, R3, 0x180, R10, 0xfe, !PT ;  /* 0x0000018003097812 */ /* 0x000fe400078efe0a */
[----:B------:R-:W-:Y:S02]  /*07a0*/  SEL R15, RZ, 0x1, P3 ;  /* 0x00000001ff0f7807 */ /* 0x000fe40001800000 */
[----:B0-----:R-:W-:Y:S01]  /*07b0*/  SEL R14, RZ, 0x1, P2 ;  /* 0x00000001ff0e7807 */ /* 0x001fe20001000000 */
[----:B------:R-:W-:Y:S01]  /*07c0*/  IMAD R9, R9, 0x40, R24 ;  /* 0x0000004009097824 */ /* 0x000fe200078e0218 */
[----:B------:R-:W-:-:S02]  /*07d0*/  SEL R17, RZ, 0x1, P1 ;  /* 0x00000001ff117807 */ /* 0x000fc40000800000 */
[----:B------:R-:W-:Y:S02]  /*07e0*/  IADD3 R16, P1, R25, UR4, RZ ;  /* 0x0000000419107c10 */ /* 0x000fe4000ff3e0ff */
[----:B------:R-:W-:Y:S01]  /*07f0*/  PRMT R17, R17, 0x3340, R14 ;  /* 0x0000334011117816 */ /* 0x000fe2000000000e */
[----:B------:R0:W2:Y:S04]  /*0800*/  LDS R2, [R12] ;  /* 0x000000000c027984 */ /* 0x0000a80000000800 */
[----:B------:R-:W3:Y:S04]  /*0810*/  LDS R6, [R6] ;  /* 0x0000000006067984 */ /* 0x000ee80000000800 */
[----:B------:R4:W5:Y:S01]  /*0820*/  LDS R7, [R13] ;  /* 0x000000000d077984 */ /* 0x0009620000000800 */
[----:B0-----:R-:W-:-:S03]  /*0830*/  SEL R12, RZ, 0x1, P4 ;  /* 0x00000001ff0c7807 */ /* 0x001fc60002000000 */
[----:B------:R-:W0:Y:S01]  /*0840*/  LDS R8, [R8] ;  /* 0x0000000008087984 */ /* 0x000e220000000800 */
[----:B------:R-:W-:Y:S01]  /*0850*/  PRMT R12, R15, 0x3340, R12 ;  /* 0x000033400f0c7816 */ /* 0x000fe2000000000c */
[----:B------:R-:W-:Y:S01]  /*0860*/  IMAD R15, R11, 0x40, R24 ;  /* 0x000000400b0f7824 */ /* 0x000fe200078e0218 */
[----:B----4-:R-:W-:Y:S02]  /*0870*/  LOP3.LUT R13, R3, 0x80, R10, 0xfe, !PT ;  /* 0x00000080030d7812 */ /* 0x010fe400078efe0a */
[----:B------:R-:W-:Y:S01]  /*0880*/  LOP3.LUT R3, R3, 0x7f, R0, 0xf8, !PT ;  /* 0x0000007f03037812 */ /* 0x000fe200078ef800 */
[----:B-1----:R-:W-:Y:S01]  /*0890*/  IMAD.WIDE R14, R15, 0x4, R4 ;  /* 0x000000040f0e7825 */ /* 0x002fe200078e0204 */
[----:B------:R-:W-:Y:S02]  /*08a0*/  PRMT R19, R17, 0x5410, R12 ;  /* 0x0000541011137816 */ /* 0x000fe4000000000c */
[----:B------:R-:W-:Y:S01]  /*08b0*/  LEA.HI.X.SX32 R17, R25, UR5, 0x1, P1 ;  /* 0x0000000519117c11 */ /* 0x000fe200088f0eff */
[----:B------:R-:W-:-:S02]  /*08c0*/  IMAD R3, R3, 0x40, R24 ;  /* 0x0000004003037824 */ /* 0x000fc400078e0218 */
[----:B------:R-:W-:Y:S02]  /*08d0*/  IMAD R13, R13, 0x40, R24 ;  /* 0x000000400d0d7824 */ /* 0x000fe400078e0218 */
[----:B------:R-:W-:-:S04]  /*08e0*/  IMAD.WIDE R10, R3, 0x4, R4 ;  /* 0x00000004030a7825 */ /* 0x000fc800078e0204 */
[----:B------:R-:W-:-:S04]  /*08f0*/  IMAD.WIDE R12, R13, 0x4, R4 ;  /* 0x000000040d0c7825 */ /* 0x000fc800078e0204 */
[----:B------:R-:W-:Y:S01]  /*0900*/  IMAD.WIDE R4, R9, 0x4, R4 ;  /* 0x0000000409047825 */ /* 0x000fe200078e0204 */
[----:B--2---:R1:W-:Y:S04]  /*0910*/  @!P0 STG.E desc[UR6][R10.64], R2 ;  /* 0x000000020a008986 */ /* 0x0043e8000c101906 */
[----:B---3--:R1:W-:Y:S04]  /*0920*/  @!P0 STG.E desc[UR6][R12.64], R6 ;  /* 0x000000060c008986 */ /* 0x0083e8000c101906 */
[----:B-----5:R1:W-:Y:S04]  /*0930*/  @!P0 STG.E desc[UR6][R14.64], R7 ;  /* 0x000000070e008986 */ /* 0x0203e8000c101906 */
[----:B0-----:R1:W-:Y:S01]  /*0940*/  @!P0 STG.E desc[UR6][R4.64], R8 ;  /* 0x0000000804008986 */ /* 0x0013e2000c101906 */
[----:B------:R-:W-:Y:S05]  /*0950*/  @P0 EXIT ;  /* 0x000000000000094d */ /* 0x000fea0003800000 */
[----:B------:R-:W-:Y:S01]  /*0960*/  STG.E desc[UR6][R16.64], R19 ;  /* 0x0000001310007986 */ /* 0x000fe2000c101906 */
[----:B------:R-:W-:Y:S05]  /*0970*/  EXIT ;  /* 0x000000000000794d */ /* 0x000fea0003800000 */
.L_x_0:
[----:B------:R-:W-:-:S00]  /*0980*/  BRA `(.L_x_0) ;  /* 0xfffffffc00fc7947 */ /* 0x000fc0000383ffff */
[----:B------:R-:W-:-:S00]  /*0990*/  NOP ;  /* 0x0000000000007918 */ /* 0x000fc00000000000 */
        /* <DEDUP_REMOVED lines=14> */
.L_x_1:


//--------------------- .nv.global.init           --------------------------
	.section	.nv.global.init,"aw",@progbits
.nv.global.init:
	.type		_$_str,@object
	.size		_$_str,(_$_str_$_2 - _$_str)
_$_str:
        /*0000*/ 	.byte	0x5f, 0x5f, 0x43, 0x55, 0x44, 0x41, 0x5f, 0x46, 0x54, 0x5a, 0x00
	.type		_$_str_$_2,@object
	.size		_$_str_$_2,(.L_1 - _$_str_$_2)
_$_str_$_2:
        /*000b*/ 	.byte	0x5f, 0x5f, 0x43, 0x55, 0x44, 0x41, 0x5f, 0x50, 0x52, 0x45, 0x43, 0x5f, 0x53, 0x51, 0x52, 0x54
        /*001b*/ 	.byte	0x00
.L_1:


//--------------------- .nv.shared.triton_poi_fused__native_batch_norm_legit_no_training_relu_threshold_backward_7 --------------------------
	.section	.nv.shared.triton_poi_fused__native_batch_norm_legit_no_training_relu_threshold_backward_7,"aw",@nobits
	.sectionflags	@""
	.align	16
	.zero		1024


//--------------------- .nv.constant0.triton_poi_fused__native_batch_norm_legit_no_training_relu_threshold_backward_7 --------------------------
	.section	.nv.constant0.triton_poi_fused__native_batch_norm_legit_no_training_relu_threshold_backward_7,"a",@progbits
	.sectionflags	@""
	.align	4
.nv.constant0.triton_poi_fused__native_batch_norm_legit_no_training_relu_threshold_backward_7:
	.zero		592
